	.headerflags	@"EF_CUDA_TEXMODE_UNIFIED EF_CUDA_64BIT_ADDRESS EF_CUDA_ACCELERATORS EF_CUDA_SM90 EF_CUDA_VIRTUAL_SM(EF_CUDA_SM90)"
	.elftype	@"ET_EXEC"


//--------------------- .nv.info                  --------------------------
	.section	.nv.info,"",@"SHT_CUDA_INFO"
	.align	4


	//----- nvinfo : EIATTR_REGCOUNT
	.align		4
        /*0000*/ 	.byte	0x04, 0x2f
        /*0002*/ 	.short	(.L_1 - .L_0)
	.align		4
.L_0:
        /*0004*/ 	.word	index@(triton_poi_fused__unsafe_index_add_convolution_mul_sub_25)
        /*0008*/ 	.word	0x00000020


	//----- nvinfo : EIATTR_MIN_STACK_SIZE
	.align		4
.L_1:
        /*000c*/ 	.byte	0x04, 0x12
        /*000e*/ 	.short	(.L_3 - .L_2)
	.align		4
.L_2:
        /*0010*/ 	.word	index@(triton_poi_fused__unsafe_index_add_convolution_mul_sub_25)
        /*0014*/ 	.word	0x00000000


	//----- nvinfo : EIATTR_FRAME_SIZE
	.align		4
.L_3:
        /*0018*/ 	.byte	0x04, 0x11
        /*001a*/ 	.short	(.L_5 - .L_4)
	.align		4
.L_4:
        /*001c*/ 	.word	index@(triton_poi_fused__unsafe_index_add_convolution_mul_sub_25)
        /*0020*/ 	.word	0x00000000


	//----- nvinfo : EIATTR_MIN_STACK_SIZE
	.align		4
.L_5:
        /*0024*/ 	.byte	0x04, 0x12
        /*0026*/ 	.short	(.L_7 - .L_6)
	.align		4
.L_6:
        /*0028*/ 	.word	index@(triton_poi_fused__unsafe_index_add_convolution_mul_sub_25)
        /*002c*/ 	.word	0x00000000
.L_7:


//--------------------- .nv.info.triton_poi_fused__unsafe_index_add_convolution_mul_sub_25 --------------------------
	.section	.nv.info.triton_poi_fused__unsafe_index_add_convolution_mul_sub_25,"",@"SHT_CUDA_INFO"
	.sectionflags	@""
	.align	4


	//----- nvinfo : EIATTR_CUDA_API_VERSION
	.align		4
        /*0000*/ 	.byte	0x04, 0x37
        /*0002*/ 	.short	(.L_9 - .L_8)
.L_8:
        /*0004*/ 	.word	0x0000007c


	//----- nvinfo : EIATTR_KPARAM_INFO
	.align		4
.L_9:
        /*0008*/ 	.byte	0x04, 0x17
        /*000a*/ 	.short	(.L_11 - .L_10)
.L_10:
        /*000c*/ 	.word	0x00000000
        /*0010*/ 	.short	0x000a
        /*0012*/ 	.short	0x0050
        /*0014*/ 	.byte	0x00, 0xf0, 0x11, 0x00


	//----- nvinfo : EIATTR_KPARAM_INFO
	.align		4
.L_11:
        /*0018*/ 	.byte	0x04, 0x17
        /*001a*/ 	.short	(.L_13 - .L_12)
.L_12:
        /*001c*/ 	.word	0x00000000
        /*0020*/ 	.short	0x0009
        /*0022*/ 	.short	0x0048
        /*0024*/ 	.byte	0x00, 0xf4, 0x21, 0x00


	//----- nvinfo : EIATTR_KPARAM_INFO
	.align		4
.L_13:
        /*0028*/ 	.byte	0x04, 0x17
        /*002a*/ 	.short	(.L_15 - .L_14)
.L_14:
        /*002c*/ 	.word	0x00000000
        /*0030*/ 	.short	0x0008
        /*0032*/ 	.short	0x0040
        /*0034*/ 	.byte	0x00, 0xf4, 0x21, 0x00


	//----- nvinfo : EIATTR_KPARAM_INFO
	.align		4
.L_15:
        /*0038*/ 	.byte	0x04, 0x17
        /*003a*/ 	.short	(.L_17 - .L_16)
.L_16:
        /*003c*/ 	.word	0x00000000
        /*0040*/ 	.short	0x0007
        /*0042*/ 	.short	0x0038
        /*0044*/ 	.byte	0x00, 0xf4, 0x21, 0x00


	//----- nvinfo : EIATTR_KPARAM_INFO
	.align		4
.L_17:
        /*0048*/ 	.byte	0x04, 0x17
        /*004a*/ 	.short	(.L_19 - .L_18)
.L_18:
        /*004c*/ 	.word	0x00000000
        /*0050*/ 	.short	0x0006
        /*0052*/ 	.short	0x0030
        /*0054*/ 	.byte	0x00, 0xf4, 0x21, 0x00


	//----- nvinfo : EIATTR_KPARAM_INFO
	.align		4
.L_19:
        /*0058*/ 	.byte	0x04, 0x17
        /*005a*/ 	.short	(.L_21 - .L_20)
.L_20:
        /*005c*/ 	.word	0x00000000
        /*0060*/ 	.short	0x0005
        /*0062*/ 	.short	0x0028
        /*0064*/ 	.byte	0x00, 0xf4, 0x21, 0x00


	//----- nvinfo : EIATTR_KPARAM_INFO
	.align		4
.L_21:
        /*0068*/ 	.byte	0x04, 0x17
        /*006a*/ 	.short	(.L_23 - .L_22)
.L_22:
        /*006c*/ 	.word	0x00000000
        /*0070*/ 	.short	0x0004
        /*0072*/ 	.short	0x0020
        /*0074*/ 	.byte	0x00, 0xf4, 0x21, 0x00


	//----- nvinfo : EIATTR_KPARAM_INFO
	.align		4
.L_23:
        /*0078*/ 	.byte	0x04, 0x17
        /*007a*/ 	.short	(.L_25 - .L_24)
.L_24:
        /*007c*/ 	.word	0x00000000
        /*0080*/ 	.short	0x0003
        /*0082*/ 	.short	0x0018
        /*0084*/ 	.byte	0x00, 0xf4, 0x21, 0x00


	//----- nvinfo : EIATTR_KPARAM_INFO
	.align		4
.L_25:
        /*0088*/ 	.byte	0x04, 0x17
        /*008a*/ 	.short	(.L_27 - .L_26)
.L_26:
        /*008c*/ 	.word	0x00000000
        /*0090*/ 	.short	0x0002
        /*0092*/ 	.short	0x0010
        /*0094*/ 	.byte	0x00, 0xf4, 0x21, 0x00


	//----- nvinfo : EIATTR_KPARAM_INFO
	.align		4
.L_27:
        /*0098*/ 	.byte	0x04, 0x17
        /*009a*/ 	.short	(.L_29 - .L_28)
.L_28:
        /*009c*/ 	.word	0x00000000
        /*00a0*/ 	.short	0x0001
        /*00a2*/ 	.short	0x0008
        /*00a4*/ 	.byte	0x00, 0xf4, 0x21, 0x00


	//----- nvinfo : EIATTR_KPARAM_INFO
	.align		4
.L_29:
        /*00a8*/ 	.byte	0x04, 0x17
        /*00aa*/ 	.short	(.L_31 - .L_30)
.L_30:
        /*00ac*/ 	.word	0x00000000
        /*00b0*/ 	.short	0x0000
        /*00b2*/ 	.short	0x0000
        /*00b4*/ 	.byte	0x00, 0xf4, 0x21, 0x00


	//----- nvinfo : EIATTR_SPARSE_MMA_MASK
	.align		4
.L_31:
        /*00b8*/ 	.byte	0x03, 0x50
        /*00ba*/ 	.short	0x0000


	//----- nvinfo : EIATTR_MAXREG_COUNT
	.align		4
        /*00bc*/ 	.byte	0x03, 0x1b
        /*00be*/ 	.short	0x00ff


	//----- nvinfo : EIATTR_EXIT_INSTR_OFFSETS
	.align		4
        /*00c0*/ 	.byte	0x04, 0x1c
        /*00c2*/ 	.short	(.L_33 - .L_32)


	//   ....[0]....
.L_32:
        /*00c4*/ 	.word	0x00000880


	//----- nvinfo : EIATTR_REQNTID
	.align		4
.L_33:
        /*00c8*/ 	.byte	0x04, 0x10
        /*00ca*/ 	.short	(.L_35 - .L_34)
.L_34:
        /*00cc*/ 	.word	0x00000080
        /*00d0*/ 	.word	0x00000001
        /*00d4*/ 	.word	0x00000001


	//----- nvinfo : EIATTR_CBANK_PARAM_SIZE
	.align		4
.L_35:
        /*00d8*/ 	.byte	0x03, 0x19
        /*00da*/ 	.short	0x0054


	//----- nvinfo : EIATTR_PARAM_CBANK
	.align		4
        /*00dc*/ 	.byte	0x04, 0x0a
        /*00de*/ 	.short	(.L_37 - .L_36)
	.align		4
.L_36:
        /*00e0*/ 	.word	index@(.nv.constant0.triton_poi_fused__unsafe_index_add_convolution_mul_sub_25)
        /*00e4*/ 	.short	0x0210
        /*00e6*/ 	.short	0x0054


	//----- nvinfo : EIATTR_SW_WAR
	.align		4
.L_37:
        /*00e8*/ 	.byte	0x04, 0x36
        /*00ea*/ 	.short	(.L_39 - .L_38)
.L_38:
        /*00ec*/ 	.word	0x00000008
.L_39:


//--------------------- .nv.callgraph             --------------------------
	.section	.nv.callgraph,"",@"SHT_CUDA_CALLGRAPH"
	.align	4
	.sectionentsize	8
	.align		4
        /*0000*/ 	.word	0x00000000
	.align		4
        /*0004*/ 	.word	0xffffffff
	.align		4
        /*0008*/ 	.word	0x00000000
	.align		4
        /*000c*/ 	.word	0xfffffffe
	.align		4
        /*0010*/ 	.word	0x00000000
	.align		4
        /*0014*/ 	.word	0xfffffffd
	.align		4
        /*0018*/ 	.word	0x00000000
	.align		4
        /*001c*/ 	.word	0xfffffffc


//--------------------- .text.triton_poi_fused__unsafe_index_add_convolution_mul_sub_25 --------------------------
	.section	.text.triton_poi_fused__unsafe_index_add_convolution_mul_sub_25,"ax",@progbits
	.align	128
        .global         triton_poi_fused__unsafe_index_add_convolution_mul_sub_25
        .type           triton_poi_fused__unsafe_index_add_convolution_mul_sub_25,@function
        .size           triton_poi_fused__unsafe_index_add_convolution_mul_sub_25,(.L_x_1 - triton_poi_fused__unsafe_index_add_convolution_mul_sub_25)
        .other          triton_poi_fused__unsafe_index_add_convolution_mul_sub_25,@"STO_CUDA_ENTRY STV_DEFAULT"
triton_poi_fused__unsafe_index_add_convolution_mul_sub_25:
.text.triton_poi_fused__unsafe_index_add_convolution_mul_sub_25:
[----:B------:R-:W-:Y:S01]  /*0000*/  LDC R1, c[0x0][0x28] ;  /* 0x00000a00ff017b82 */ /* 0x000fe20000000800 */
[----:B------:R-:W1:Y:S07]  /*0010*/  S2R R2, SR_TID.X ;  /* 0x0000000000027919 */ /* 0x000e6e0000002100 */
[----:B------:R-:W2:Y:S01]  /*0020*/  LDC.64 R14, c[0x0][0x218] ;  /* 0x00008600ff0e7b82 */ /* 0x000ea20000000a00 */
[----:B------:R-:W-:Y:S01]  /*0030*/  ULDC.64 UR4, c[0x0][0x208] ;  /* 0x0000820000047ab9 */ /* 0x000fe20000000a00 */
[----:B------:R-:W-:Y:S01]  /*0040*/  ULDC.64 UR6, c[0x0][0x228] ;  /* 0x00008a0000067ab9 */ /* 0x000fe20000000a00 */
[----:B------:R-:W3:Y:S05]  /*0050*/  S2R R0, SR_CTAID.X ;  /* 0x0000000000007919 */ /* 0x000eea0000002500 */
[----:B------:R-:W4:Y:S08]  /*0060*/  LDC.64 R12, c[0x0][0x240] ;  /* 0x00009000ff0c7b82 */ /* 0x000f300000000a00 */
[----:B------:R-:W5:Y:S08]  /*0070*/  LDC.64 R4, c[0x0][0x220] ;  /* 0x00008800ff047b82 */ /* 0x000f700000000a00 */
[----:B------:R-:W4:Y:S01]  /*0080*/  LDC.64 R8, c[0x0][0x230] ;  /* 0x00008c00ff087b82 */ /* 0x000f220000000a00 */
[----:B-1----:R-:W-:-:S05]  /*0090*/  IMAD.SHL.U32 R2, R2, 0x2, RZ ;  /* 0x0000000202027824 */ /* 0x002fca00078e00ff */
[----:B------:R-:W-:-:S05]  /*00a0*/  LOP3.LUT R3, R2, 0xfe, RZ, 0xc0, !PT ;  /* 0x000000fe02037812 */ /* 0x000fca00078ec0ff */
[----:B---3--:R-:W-:-:S05]  /*00b0*/  IMAD R2, R0, 0x100, R3 ;  /* 0x0000010000027824 */ /* 0x008fca00078e0203 */
[----:B------:R-:W-:-:S04]  /*00c0*/  SHF.R.S32.HI R3, RZ, 0x1f, R2 ;  /* 0x0000001fff037819 */ /* 0x000fc80000011402 */
[----:B------:R-:W-:-:S04]  /*00d0*/  LEA.HI R3, R3, R2, RZ, 0x3 ;  /* 0x0000000203037211 */ /* 0x000fc800078f18ff */
[----:B------:R-:W-:Y:S02]  /*00e0*/  SHF.R.S32.HI R27, RZ, 0x3, R3 ;  /* 0x00000003ff1b7819 */ /* 0x000fe40000011403 */
[----:B------:R-:W-:Y:S02]  /*00f0*/  LOP3.LUT R25, R3, 0xfffffff8, RZ, 0xc0, !PT ;  /* 0xfffffff803197812 */ /* 0x000fe400078ec0ff */
[----:B------:R-:W-:-:S04]  /*0100*/  LEA.HI R6, R27, R27, RZ, 0x3 ;  /* 0x0000001b1b067211 */ /* 0x000fc800078f18ff */
[----:B------:R-:W-:-:S05]  /*0110*/  LOP3.LUT R6, R6, 0xfffffff8, RZ, 0xc0, !PT ;  /* 0xfffffff806067812 */ /* 0x000fca00078ec0ff */
[----:B------:R-:W-:-:S04]  /*0120*/  IMAD.IADD R27, R27, 0x1, -R6 ;  /* 0x000000011b1b7824 */ /* 0x000fc800078e0a06 */
[----:B--2---:R-:W-:-:S06]  /*0130*/  IMAD.WIDE R14, R27, 0x8, R14 ;  /* 0x000000081b0e7825 */ /* 0x004fcc00078e020e */
[----:B------:R-:W2:Y:S01]  /*0140*/  LDG.E.EL.64 R14, desc[UR4][R14.64] ;  /* 0x000000040e0e7981 */ /* 0x000ea2000c2e1b00 */
[----:B------:R-:W-:Y:S02]  /*0150*/  IMAD.IADD R25, R2, 0x1, -R25 ;  /* 0x0000000102197824 */ /* 0x000fe400078e0a19 */
[----:B----4-:R-:W-:-:S04]  /*0160*/  IMAD.WIDE R12, R27, 0x8, R12 ;  /* 0x000000081b0c7825 */ /* 0x010fc800078e020c */
[C---:B-----5:R-:W-:Y:S02]  /*0170*/  IMAD.WIDE R4, R25.reuse, 0x8, R4 ;  /* 0x0000000819047825 */ /* 0x060fe400078e0204 */
[----:B------:R-:W3:Y:S04]  /*0180*/  LDG.E.EL.64 R12, desc[UR4][R12.64] ;  /* 0x000000040c0c7981 */ /* 0x000ee8000c2e1b00 */
[----:B------:R-:W4:Y:S01]  /*0190*/  LDG.E.EL.128 R4, desc[UR4][R4.64] ;  /* 0x0000000404047981 */ /* 0x000f22000c2e1d00 */
[----:B0-----:R-:W-:-:S06]  /*01a0*/  IMAD.WIDE R8, R25, 0x8, R8 ;  /* 0x0000000819087825 */ /* 0x001fcc00078e0208 */
[----:B------:R-:W5:Y:S01]  /*01b0*/  LDG.E.EL.128 R8, desc[UR4][R8.64] ;  /* 0x0000000408087981 */ /* 0x000f62000c2e1d00 */
[----:B------:R-:W-:Y:S02]  /*01c0*/  SHF.R.S32.HI R0, RZ, 0x17, R0 ;  /* 0x00000017ff007819 */ /* 0x000fe40000011400 */
[----:B--2---:R-:W-:-:S04]  /*01d0*/  SHF.R.U32.HI R17, RZ, 0x1d, R15 ;  /* 0x0000001dff117819 */ /* 0x004fc8000001160f */
[----:B------:R-:W-:-:S04]  /*01e0*/  LOP3.LUT R17, R17, 0x4, RZ, 0xc0, !PT ;  /* 0x0000000411117812 */ /* 0x000fc800078ec0ff */
[----:B------:R-:W-:Y:S02]  /*01f0*/  IADD3 R17, P0, R14, R17, RZ ;  /* 0x000000110e117210 */ /* 0x000fe40007f1e0ff */
[----:B---3--:R-:W-:-:S03]  /*0200*/  SHF.R.U32.HI R3, RZ, 0x1d, R13 ;  /* 0x0000001dff037819 */ /* 0x008fc6000001160d */
[----:B------:R-:W-:Y:S01]  /*0210*/  IMAD.X R16, RZ, RZ, R15, P0 ;  /* 0x000000ffff107224 */ /* 0x000fe200000e060f */
[----:B----4-:R-:W-:Y:S02]  /*0220*/  LEA R19, P0, R4, UR6, 0x2 ;  /* 0x0000000604137c11 */ /* 0x010fe4000f8010ff */
[----:B------:R-:W-:Y:S02]  /*0230*/  LEA R14, P1, R6, UR6, 0x2 ;  /* 0x00000006060e7c11 */ /* 0x000fe4000f8210ff */
[----:B------:R-:W-:Y:S02]  /*0240*/  SHF.R.U32.HI R15, RZ, 0x1b, R7 ;  /* 0x0000001bff0f7819 */ /* 0x000fe40000011607 */
[----:B------:R-:W-:Y:S02]  /*0250*/  LOP3.LUT R3, R3, 0x4, RZ, 0xc0, !PT ;  /* 0x0000000403037812 */ /* 0x000fe400078ec0ff */
[--C-:B------:R-:W-:Y:S02]  /*0260*/  SHF.R.U32.HI R18, RZ, 0x1b, R5.reuse ;  /* 0x0000001bff127819 */ /* 0x100fe40000011605 */
[----:B------:R-:W-:-:S02]  /*0270*/  LEA.HI.X R4, R4, UR7, R5, 0x2, P0 ;  /* 0x0000000704047c11 */ /* 0x000fc400080f1405 */
[----:B------:R-:W-:Y:S02]  /*0280*/  LEA.HI.X R5, R6, UR7, R7, 0x2, P1 ;  /* 0x0000000706057c11 */ /* 0x000fe400088f1407 */
[----:B------:R-:W-:Y:S02]  /*0290*/  LOP3.LUT R7, R15, 0x10, RZ, 0xc0, !PT ;  /* 0x000000100f077812 */ /* 0x000fe400078ec0ff */
[----:B------:R-:W-:Y:S02]  /*02a0*/  IADD3 R12, P2, R12, R3, RZ ;  /* 0x000000030c0c7210 */ /* 0x000fe40007f5e0ff */
[----:B------:R-:W-:Y:S02]  /*02b0*/  LOP3.LUT R18, R18, 0x10, RZ, 0xc0, !PT ;  /* 0x0000001012127812 */ /* 0x000fe400078ec0ff */
[----:B------:R-:W-:Y:S02]  /*02c0*/  IADD3 R14, P1, R7, R14, RZ ;  /* 0x0000000e070e7210 */ /* 0x000fe40007f3e0ff */
[----:B------:R-:W-:-:S02]  /*02d0*/  IADD3.X R7, RZ, R13, RZ, P2, !PT ;  /* 0x0000000dff077210 */ /* 0x000fc400017fe4ff */
[----:B------:R-:W-:Y:S02]  /*02e0*/  SGXT R3, R0, 0x1 ;  /* 0x000000010003781a */ /* 0x000fe40000000200 */
[----:B------:R-:W-:Y:S02]  /*02f0*/  IADD3 R18, P0, R18, R19, RZ ;  /* 0x0000001312127210 */ /* 0x000fe40007f1e0ff */
[C---:B------:R-:W-:Y:S01]  /*0300*/  SHF.L.U64.HI R13, R17.reuse, 0x4, R16 ;  /* 0x00000004110d7819 */ /* 0x040fe20000010210 */
[----:B------:R-:W-:Y:S01]  /*0310*/  IMAD.SHL.U32 R17, R17, 0x10, RZ ;  /* 0x0000001011117824 */ /* 0x000fe200078e00ff */
[C---:B------:R-:W-:Y:S01]  /*0320*/  SHF.L.U64.HI R16, R12.reuse, 0x4, R7 ;  /* 0x000000040c107819 */ /* 0x040fe20000010207 */
[----:B------:R-:W-:Y:S01]  /*0330*/  IMAD.SHL.U32 R12, R12, 0x10, RZ ;  /* 0x000000100c0c7824 */ /* 0x000fe200078e00ff */
[----:B------:R-:W-:Y:S01]  /*0340*/  LEA.HI R3, R3, R2, RZ, 0x6 ;  /* 0x0000000203037211 */ /* 0x000fe200078f30ff */
[----:B------:R-:W-:Y:S01]  /*0350*/  IMAD.X R4, RZ, RZ, R4, P0 ;  /* 0x000000ffff047224 */ /* 0x000fe200000e0604 */
[----:B------:R-:W-:-:S02]  /*0360*/  IADD3 R22, P0, R17, R18, RZ ;  /* 0x0000001211167210 */ /* 0x000fc40007f1e0ff */
[----:B------:R-:W-:Y:S02]  /*0370*/  SHF.R.S32.HI R6, RZ, 0x6, R3 ;  /* 0x00000006ff067819 */ /* 0x000fe40000011403 */
[----:B------:R-:W-:Y:S01]  /*0380*/  IADD3 R18, P2, R12, R18, RZ ;  /* 0x000000120c127210 */ /* 0x000fe20007f5e0ff */
[----:B------:R-:W-:Y:S02]  /*0390*/  IMAD.X R5, RZ, RZ, R5, P1 ;  /* 0x000000ffff057224 */ /* 0x000fe400008e0605 */
[----:B------:R-:W-:Y:S02]  /*03a0*/  IMAD.SHL.U32 R0, R6, 0x10, RZ ;  /* 0x0000001006007824 */ /* 0x000fe400078e00ff */
[----:B------:R-:W-:Y:S01]  /*03b0*/  IMAD.X R19, R16, 0x1, R4, P2 ;  /* 0x0000000110137824 */ /* 0x000fe200010e0604 */
[----:B------:R-:W-:Y:S02]  /*03c0*/  IADD3 R20, P1, R14, R17, RZ ;  /* 0x000000110e147210 */ /* 0x000fe40007f3e0ff */
[----:B------:R-:W-:Y:S01]  /*03d0*/  IADD3.X R23, R13, R4, RZ, P0, !PT ;  /* 0x000000040d177210 */ /* 0x000fe200007fe4ff */
[----:B------:R-:W-:Y:S01]  /*03e0*/  IMAD.WIDE R18, R0, 0x4, R18 ;  /* 0x0000000400127825 */ /* 0x000fe200078e0212 */
[----:B------:R-:W-:-:S03]  /*03f0*/  IADD3 R14, P0, R12, R14, RZ ;  /* 0x0000000e0c0e7210 */ /* 0x000fc60007f1e0ff */
[----:B------:R-:W-:Y:S02]  /*0400*/  IMAD.X R21, R5, 0x1, R13, P1 ;  /* 0x0000000105157824 */ /* 0x000fe400008e060d */
[----:B------:R-:W-:Y:S01]  /*0410*/  IMAD.X R15, R16, 0x1, R5, P0 ;  /* 0x00000001100f7824 */ /* 0x000fe200000e0605 */
[----:B-----5:R-:W-:Y:S01]  /*0420*/  SHF.R.U32.HI R26, RZ, 0x1b, R9 ;  /* 0x0000001bff1a7819 */ /* 0x020fe20000011609 */
[----:B------:R0:W2:Y:S01]  /*0430*/  LDG.E.EL R5, desc[UR4][R18.64] ;  /* 0x0000000412057981 */ /* 0x0000a2000c2e1900 */
[----:B------:R-:W-:Y:S01]  /*0440*/  SHF.R.U32.HI R24, RZ, 0x1b, R11 ;  /* 0x0000001bff187819 */ /* 0x000fe2000001160b */
[----:B------:R-:W-:Y:S01]  /*0450*/  IMAD.WIDE R28, R0, 0x4, R14 ;  /* 0x00000004001c7825 */ /* 0x000fe200078e020e */
[----:B------:R-:W-:Y:S02]  /*0460*/  LOP3.LUT R26, R26, 0x10, RZ, 0xc0, !PT ;  /* 0x000000101a1a7812 */ /* 0x000fe400078ec0ff */
[----:B0-----:R-:W-:Y:S01]  /*0470*/  LEA R19, P0, R8, UR6, 0x2 ;  /* 0x0000000608137c11 */ /* 0x001fe2000f8010ff */
[----:B------:R-:W-:-:S03]  /*0480*/  IMAD.WIDE R20, R0, 0x4, R20 ;  /* 0x0000000400147825 */ /* 0x000fc600078e0214 */
[----:B------:R-:W-:Y:S02]  /*0490*/  LEA.HI.X R15, R8, UR7, R9, 0x2, P0 ;  /* 0x00000007080f7c11 */ /* 0x000fe400080f1409 */
[----:B------:R-:W-:Y:S01]  /*04a0*/  LEA R8, P0, R10, UR6, 0x2 ;  /* 0x000000060a087c11 */ /* 0x000fe2000f8010ff */
[----:B------:R0:W3:Y:S01]  /*04b0*/  LDG.E.EL R4, desc[UR4][R20.64] ;  /* 0x0000000414047981 */ /* 0x0000e2000c2e1900 */
[----:B------:R-:W-:Y:S02]  /*04c0*/  LOP3.LUT R9, R24, 0x10, RZ, 0xc0, !PT ;  /* 0x0000001018097812 */ /* 0x000fe400078ec0ff */
[----:B------:R-:W-:Y:S01]  /*04d0*/  IADD3 R14, P1, R26, R19, RZ ;  /* 0x000000131a0e7210 */ /* 0x000fe20007f3e0ff */
[----:B------:R-:W-:Y:S01]  /*04e0*/  IMAD.WIDE R22, R0, 0x4, R22 ;  /* 0x0000000400167825 */ /* 0x000fe200078e0216 */
[----:B------:R-:W-:Y:S01]  /*04f0*/  LEA.HI.X R11, R10, UR7, R11, 0x2, P0 ;  /* 0x000000070a0b7c11 */ /* 0x000fe200080f140b */
[----:B------:R-:W4:Y:S01]  /*0500*/  LDG.E.EL R24, desc[UR4][R28.64] ;  /* 0x000000041c187981 */ /* 0x000f22000c2e1900 */
[----:B------:R-:W-:-:S02]  /*0510*/  IADD3 R9, P0, R9, R8, RZ ;  /* 0x0000000809097210 */ /* 0x000fc40007f1e0ff */
[----:B------:R-:W-:Y:S01]  /*0520*/  IADD3.X R18, RZ, R15, RZ, P1, !PT ;  /* 0x0000000fff127210 */ /* 0x000fe20000ffe4ff */
[----:B------:R1:W5:Y:S01]  /*0530*/  LDG.E.EL R7, desc[UR4][R22.64] ;  /* 0x0000000416077981 */ /* 0x000362000c2e1900 */
[----:B0-----:R-:W-:Y:S02]  /*0540*/  IADD3 R20, P1, R14, R17, RZ ;  /* 0x000000110e147210 */ /* 0x001fe40007f3e0ff */
[----:B------:R-:W-:Y:S02]  /*0550*/  IADD3 R8, P3, R12, R14, RZ ;  /* 0x0000000e0c087210 */ /* 0x000fe40007f7e0ff */
[----:B------:R-:W-:Y:S01]  /*0560*/  IADD3 R10, P2, R9, R17, RZ ;  /* 0x00000011090a7210 */ /* 0x000fe20007f5e0ff */
[----:B------:R-:W0:Y:S01]  /*0570*/  LDC.64 R14, c[0x0][0x238] ;  /* 0x00008e00ff0e7b82 */ /* 0x000e220000000a00 */
[----:B------:R-:W-:Y:S01]  /*0580*/  IMAD.X R17, RZ, RZ, R11, P0 ;  /* 0x000000ffff117224 */ /* 0x000fe200000e060b */
[----:B------:R-:W-:Y:S01]  /*0590*/  IADD3 R12, P4, R12, R9, RZ ;  /* 0x000000090c0c7210 */ /* 0x000fe20007f9e0ff */
[----:B------:R-:W-:-:S02]  /*05a0*/  IMAD.X R21, R18, 0x1, R13, P1 ;  /* 0x0000000112157824 */ /* 0x000fc400008e060d */
[C---:B------:R-:W-:Y:S01]  /*05b0*/  IMAD.X R9, R16.reuse, 0x1, R18, P3 ;  /* 0x0000000110097824 */ /* 0x040fe200018e0612 */
[----:B------:R-:W-:Y:S01]  /*05c0*/  IADD3.X R11, R17, R13, RZ, P2, !PT ;  /* 0x0000000d110b7210 */ /* 0x000fe200017fe4ff */
[----:B------:R-:W-:Y:S01]  /*05d0*/  IMAD.X R13, R16, 0x1, R17, P4 ;  /* 0x00000001100d7824 */ /* 0x000fe200020e0611 */
[----:B------:R-:W0:Y:S01]  /*05e0*/  LDC.64 R18, c[0x0][0x258] ;  /* 0x00009600ff127b82 */ /* 0x000e220000000a00 */
[----:B------:R-:W-:-:S07]  /*05f0*/  SHF.R.S32.HI R3, RZ, 0x1f, R3 ;  /* 0x0000001fff037819 */ /* 0x000fce0000011403 */
[----:B------:R-:W0:Y:S08]  /*0600*/  LDC.64 R16, c[0x0][0x248] ;  /* 0x00009200ff107b82 */ /* 0x000e300000000a00 */
[----:B-1----:R-:W1:Y:S01]  /*0610*/  LDC.64 R22, c[0x0][0x250] ;  /* 0x00009400ff167b82 */ /* 0x002e620000000a00 */
[----:B------:R-:W-:Y:S01]  /*0620*/  LEA.HI R3, R3, R6, RZ, 0x8 ;  /* 0x0000000603037211 */ /* 0x000fe200078f40ff */
[----:B------:R-:W-:-:S04]  /*0630*/  IMAD.WIDE R20, R0, 0x4, R20 ;  /* 0x0000000400147825 */ /* 0x000fc800078e0214 */
[C---:B------:R-:W-:Y:S01]  /*0640*/  IMAD.WIDE R8, R0.reuse, 0x4, R8 ;  /* 0x0000000400087825 */ /* 0x040fe200078e0208 */
[----:B------:R-:W-:Y:S01]  /*0650*/  LOP3.LUT R3, R3, 0xffffff00, RZ, 0xc0, !PT ;  /* 0xffffff0003037812 */ /* 0x000fe200078ec0ff */
[----:B------:R-:W5:Y:S02]  /*0660*/  LDG.E.EL R20, desc[UR4][R20.64] ;  /* 0x0000000414147981 */ /* 0x000f64000c2e1900 */
[C---:B------:R-:W-:Y:S02]  /*0670*/  IMAD.WIDE R10, R0.reuse, 0x4, R10 ;  /* 0x00000004000a7825 */ /* 0x040fe400078e020a */
[----:B------:R-:W2:Y:S02]  /*0680*/  LDG.E.EL R8, desc[UR4][R8.64] ;  /* 0x0000000408087981 */ /* 0x000ea4000c2e1900 */
[----:B------:R-:W-:Y:S02]  /*0690*/  IMAD.WIDE R12, R0, 0x4, R12 ;  /* 0x00000004000c7825 */ /* 0x000fe400078e020c */
[----:B------:R-:W3:Y:S02]  /*06a0*/  LDG.E.EL R11, desc[UR4][R10.64] ;  /* 0x000000040a0b7981 */ /* 0x000ee4000c2e1900 */
[----:B0-----:R-:W-:-:S02]  /*06b0*/  IMAD.WIDE R14, R25, 0x4, R14 ;  /* 0x00000004190e7825 */ /* 0x001fc400078e020e */
[----:B------:R-:W4:Y:S02]  /*06c0*/  LDG.E.EL R13, desc[UR4][R12.64] ;  /* 0x000000040c0d7981 */ /* 0x000f24000c2e1900 */
[----:B------:R-:W-:Y:S02]  /*06d0*/  IMAD.IADD R3, R6, 0x1, -R3 ;  /* 0x0000000106037824 */ /* 0x000fe400078e0a03 */
[----:B------:R-:W4:Y:S01]  /*06e0*/  LDG.E.EL.64 R14, desc[UR4][R14.64] ;  /* 0x000000040e0e7981 */ /* 0x000f22000c2e1b00 */
[----:B------:R-:W-:Y:S02]  /*06f0*/  IMAD.WIDE R16, R27, 0x4, R16 ;  /* 0x000000041b107825 */ /* 0x000fe400078e0210 */
[----:B------:R-:W0:Y:S02]  /*0700*/  LDC.64 R26, c[0x0][0x210] ;  /* 0x00008400ff1a7b82 */ /* 0x000e240000000a00 */
[----:B------:R-:W-:Y:S02]  /*0710*/  IMAD.WIDE R18, R3, 0x4, R18 ;  /* 0x0000000403127825 */ /* 0x000fe400078e0212 */
[----:B------:R-:W4:Y:S02]  /*0720*/  LDG.E.EL R16, desc[UR4][R16.64] ;  /* 0x0000000410107981 */ /* 0x000f24000c2e1900 */
[----:B-1----:R-:W-:-:S02]  /*0730*/  IMAD.WIDE R22, R2, 0x4, R22 ;  /* 0x0000000402167825 */ /* 0x002fc400078e0216 */
[----:B------:R-:W4:Y:S04]  /*0740*/  LDG.E.EL R18, desc[UR4][R18.64] ;  /* 0x0000000412127981 */ /* 0x000f28000c2e1900 */
[----:B------:R-:W4:Y:S01]  /*0750*/  LDG.E.64 R22, desc[UR4][R22.64] ;  /* 0x0000000416167981 */ /* 0x000f22000c1e1b00 */
[----:B0-----:R-:W-:-:S04]  /*0760*/  IMAD.WIDE R26, R2, 0x4, R26 ;  /* 0x00000004021a7825 */ /* 0x001fc800078e021a */
[----:B-----5:R-:W-:Y:S01]  /*0770*/  FADD R20, -R7, R20 ;  /* 0x0000001407147221 */ /* 0x020fe20000000100 */
[----:B--2---:R-:W-:Y:S01]  /*0780*/  FADD R8, -R5, R8 ;  /* 0x0000000805087221 */ /* 0x004fe20000000100 */
[----:B---3--:R-:W-:Y:S01]  /*0790*/  FADD R11, -R4, R11 ;  /* 0x0000000b040b7221 */ /* 0x008fe20000000100 */
[----:B----4-:R-:W-:Y:S01]  /*07a0*/  FADD R13, -R24, R13 ;  /* 0x0000000d180d7221 */ /* 0x010fe20000000100 */
[C---:B------:R-:W-:Y:S01]  /*07b0*/  FFMA R7, R14.reuse, R20, R7 ;  /* 0x000000140e077223 */ /* 0x040fe20000000007 */
[----:B------:R-:W-:Y:S01]  /*07c0*/  FFMA R8, R14, R8, R5 ;  /* 0x000000080e087223 */ /* 0x000fe20000000005 */
[C---:B------:R-:W-:Y:S01]  /*07d0*/  FFMA R11, R15.reuse, R11, R4 ;  /* 0x0000000b0f0b7223 */ /* 0x040fe20000000004 */
[----:B------:R-:W-:Y:S02]  /*07e0*/  FFMA R24, R15, R13, R24 ;  /* 0x0000000d0f187223 */ /* 0x000fe40000000018 */
[----:B------:R-:W-:Y:S02]  /*07f0*/  FADD R8, -R7, R8 ;  /* 0x0000000807087221 */ /* 0x000fe40000000100 */
[----:B------:R-:W-:-:S02]  /*0800*/  FADD R24, -R11, R24 ;  /* 0x000000180b187221 */ /* 0x000fc40000000100 */
[C---:B------:R-:W-:Y:S02]  /*0810*/  FFMA R8, R16.reuse, R8, R7 ;  /* 0x0000000810087223 */ /* 0x040fe40000000007 */
[----:B------:R-:W-:Y:S01]  /*0820*/  FFMA R24, R16, R24, R11 ;  /* 0x0000001810187223 */ /* 0x000fe2000000000b */
[--C-:B------:R-:W-:Y:S01]  /*0830*/  FADD R3, R22, R18.reuse ;  /* 0x0000001216037221 */ /* 0x100fe20000000000 */
[----:B------:R-:W-:-:S03]  /*0840*/  FADD R23, R23, R18 ;  /* 0x0000001217177221 */ /* 0x000fc60000000000 */
[----:B------:R-:W-:Y:S01]  /*0850*/  FADD R8, R8, R3 ;  /* 0x0000000308087221 */ /* 0x000fe20000000000 */
[----:B------:R-:W-:-:S05]  /*0860*/  FADD R9, R24, R23 ;  /* 0x0000001718097221 */ /* 0x000fca0000000000 */
[----:B------:R-:W-:Y:S01]  /*0870*/  STG.E.64 desc[UR4][R26.64], R8 ;  /* 0x000000081a007986 */ /* 0x000fe2000c101b04 */
[----:B------:R-:W-:Y:S05]  /*0880*/  EXIT ;  /* 0x000000000000794d */ /* 0x000fea0003800000 */
.L_x_0:
[----:B------:R-:W-:-:S00]  /*0890*/  BRA `(.L_x_0) ;  /* 0xfffffffc00fc7947 */ /* 0x000fc0000383ffff */
[----:B------:R-:W-:-:S00]  /*08a0*/  NOP ;  /* 0x0000000000007918 */ /* 0x000fc00000000000 */
        /* <DEDUP_REMOVED lines=13> */
.L_x_1:


//--------------------- .nv.constant0.triton_poi_fused__unsafe_index_add_convolution_mul_sub_25 --------------------------
	.section	.nv.constant0.triton_poi_fused__unsafe_index_add_convolution_mul_sub_25,"a",@progbits
	.sectionflags	@""
	.align	4
.nv.constant0.triton_poi_fused__unsafe_index_add_convolution_mul_sub_25:
	.zero		612
